	.headerflags	@"EF_CUDA_TEXMODE_UNIFIED EF_CUDA_64BIT_ADDRESS EF_CUDA_ACCELERATORS EF_CUDA_SM90 EF_CUDA_VIRTUAL_SM(EF_CUDA_SM90)"
	.elftype	@"ET_EXEC"


//--------------------- .nv.info                  --------------------------
	.section	.nv.info,"",@"SHT_CUDA_INFO"
	.align	4


	//----- nvinfo : EIATTR_REGCOUNT
	.align		4
        /*0000*/ 	.byte	0x04, 0x2f
        /*0002*/ 	.short	(.L_3 - .L_2)
	.align		4
.L_2:
        /*0004*/ 	.word	index@(triton_poi_fused__native_batch_norm_legit_no_training_relu_6)
        /*0008*/ 	.word	0x00000010


	//----- nvinfo : EIATTR_MIN_STACK_SIZE
	.align		4
.L_3:
        /*000c*/ 	.byte	0x04, 0x12
        /*000e*/ 	.short	(.L_5 - .L_4)
	.align		4
.L_4:
        /*0010*/ 	.word	index@(triton_poi_fused__native_batch_norm_legit_no_training_relu_6)
        /*0014*/ 	.word	0x00000000


	//----- nvinfo : EIATTR_FRAME_SIZE
	.align		4
.L_5:
        /*0018*/ 	.byte	0x04, 0x11
        /*001a*/ 	.short	(.L_7 - .L_6)
	.align		4
.L_6:
        /*001c*/ 	.word	index@(triton_poi_fused__native_batch_norm_legit_no_training_relu_6)
        /*0020*/ 	.word	0x00000000


	//----- nvinfo : EIATTR_MIN_STACK_SIZE
	.align		4
.L_7:
        /*0024*/ 	.byte	0x04, 0x12
        /*0026*/ 	.short	(.L_9 - .L_8)
	.align		4
.L_8:
        /*0028*/ 	.word	index@(triton_poi_fused__native_batch_norm_legit_no_training_relu_6)
        /*002c*/ 	.word	0x00000000
.L_9:


//--------------------- .nv.info.triton_poi_fused__native_batch_norm_legit_no_training_relu_6 --------------------------
	.section	.nv.info.triton_poi_fused__native_batch_norm_legit_no_training_relu_6,"",@"SHT_CUDA_INFO"
	.sectionflags	@""
	.align	4


	//----- nvinfo : EIATTR_CUDA_API_VERSION
	.align		4
        /*0000*/ 	.byte	0x04, 0x37
        /*0002*/ 	.short	(.L_11 - .L_10)
.L_10:
        /*0004*/ 	.word	0x0000007c


	//----- nvinfo : EIATTR_KPARAM_INFO
	.align		4
.L_11:
        /*0008*/ 	.byte	0x04, 0x17
        /*000a*/ 	.short	(.L_13 - .L_12)
.L_12:
        /*000c*/ 	.word	0x00000000
        /*0010*/ 	.short	0x0006
        /*0012*/ 	.short	0x0030
        /*0014*/ 	.byte	0x00, 0xf0, 0x11, 0x00


	//----- nvinfo : EIATTR_KPARAM_INFO
	.align		4
.L_13:
        /*0018*/ 	.byte	0x04, 0x17
        /*001a*/ 	.short	(.L_15 - .L_14)
.L_14:
        /*001c*/ 	.word	0x00000000
        /*0020*/ 	.short	0x0005
        /*0022*/ 	.short	0x0028
        /*0024*/ 	.byte	0x00, 0xf4, 0x21, 0x00


	//----- nvinfo : EIATTR_KPARAM_INFO
	.align		4
.L_15:
        /*0028*/ 	.byte	0x04, 0x17
        /*002a*/ 	.short	(.L_17 - .L_16)
.L_16:
        /*002c*/ 	.word	0x00000000
        /*0030*/ 	.short	0x0004
        /*0032*/ 	.short	0x0020
        /*0034*/ 	.byte	0x00, 0xf4, 0x21, 0x00


	//----- nvinfo : EIATTR_KPARAM_INFO
	.align		4
.L_17:
        /*0038*/ 	.byte	0x04, 0x17
        /*003a*/ 	.short	(.L_19 - .L_18)
.L_18:
        /*003c*/ 	.word	0x00000000
        /*0040*/ 	.short	0x0003
        /*0042*/ 	.short	0x0018
        /*0044*/ 	.byte	0x00, 0xf4, 0x21, 0x00


	//----- nvinfo : EIATTR_KPARAM_INFO
	.align		4
.L_19:
        /*0048*/ 	.byte	0x04, 0x17
        /*004a*/ 	.short	(.L_21 - .L_20)
.L_20:
        /*004c*/ 	.word	0x00000000
        /*0050*/ 	.short	0x0002
        /*0052*/ 	.short	0x0010
        /*0054*/ 	.byte	0x00, 0xf4, 0x21, 0x00


	//----- nvinfo : EIATTR_KPARAM_INFO
	.align		4
.L_21:
        /*0058*/ 	.byte	0x04, 0x17
        /*005a*/ 	.short	(.L_23 - .L_22)
.L_22:
        /*005c*/ 	.word	0x00000000
        /*0060*/ 	.short	0x0001
        /*0062*/ 	.short	0x0008
        /*0064*/ 	.byte	0x00, 0xf4, 0x21, 0x00


	//----- nvinfo : EIATTR_KPARAM_INFO
	.align		4
.L_23:
        /*0068*/ 	.byte	0x04, 0x17
        /*006a*/ 	.short	(.L_25 - .L_24)
.L_24:
        /*006c*/ 	.word	0x00000000
        /*0070*/ 	.short	0x0000
        /*0072*/ 	.short	0x0000
        /*0074*/ 	.byte	0x00, 0xf4, 0x21, 0x00


	//----- nvinfo : EIATTR_SPARSE_MMA_MASK
	.align		4
.L_25:
        /*0078*/ 	.byte	0x03, 0x50
        /*007a*/ 	.short	0x0000


	//----- nvinfo : EIATTR_MAXREG_COUNT
	.align		4
        /*007c*/ 	.byte	0x03, 0x1b
        /*007e*/ 	.short	0x00ff


	//----- nvinfo : EIATTR_EXIT_INSTR_OFFSETS
	.align		4
        /*0080*/ 	.byte	0x04, 0x1c
        /*0082*/ 	.short	(.L_27 - .L_26)


	//   ....[0]....
.L_26:
        /*0084*/ 	.word	0x000002d0


	//----- nvinfo : EIATTR_REQNTID
	.align		4
.L_27:
        /*0088*/ 	.byte	0x04, 0x10
        /*008a*/ 	.short	(.L_29 - .L_28)
.L_28:
        /*008c*/ 	.word	0x00000080
        /*0090*/ 	.word	0x00000001
        /*0094*/ 	.word	0x00000001


	//----- nvinfo : EIATTR_CBANK_PARAM_SIZE
	.align		4
.L_29:
        /*0098*/ 	.byte	0x03, 0x19
        /*009a*/ 	.short	0x0034


	//----- nvinfo : EIATTR_PARAM_CBANK
	.align		4
        /*009c*/ 	.byte	0x04, 0x0a
        /*009e*/ 	.short	(.L_31 - .L_30)
	.align		4
.L_30:
        /*00a0*/ 	.word	index@(.nv.constant0.triton_poi_fused__native_batch_norm_legit_no_training_relu_6)
        /*00a4*/ 	.short	0x0210
        /*00a6*/ 	.short	0x0034


	//----- nvinfo : EIATTR_SW_WAR
	.align		4
.L_31:
        /*00a8*/ 	.byte	0x04, 0x36
        /*00aa*/ 	.short	(.L_33 - .L_32)
.L_32:
        /*00ac*/ 	.word	0x00000008
.L_33:


//--------------------- .nv.callgraph             --------------------------
	.section	.nv.callgraph,"",@"SHT_CUDA_CALLGRAPH"
	.align	4
	.sectionentsize	8
	.align		4
        /*0000*/ 	.word	0x00000000
	.align		4
        /*0004*/ 	.word	0xffffffff
	.align		4
        /*0008*/ 	.word	0x00000000
	.align		4
        /*000c*/ 	.word	0xfffffffe
	.align		4
        /*0010*/ 	.word	0x00000000
	.align		4
        /*0014*/ 	.word	0xfffffffd
	.align		4
        /*0018*/ 	.word	0x00000000
	.align		4
        /*001c*/ 	.word	0xfffffffc


//--------------------- .nv.constant4             --------------------------
	.section	.nv.constant4,"a",@progbits
	.align	8
	.align		8
.nv.constant4:
        /*0000*/ 	.dword	_$_str
	.align		8
        /*0008*/ 	.dword	_$_str_$_2


//--------------------- .text.triton_poi_fused__native_batch_norm_legit_no_training_relu_6 --------------------------
	.section	.text.triton_poi_fused__native_batch_norm_legit_no_training_relu_6,"ax",@progbits
	.align	128
        .global         triton_poi_fused__native_batch_norm_legit_no_training_relu_6
        .type           triton_poi_fused__native_batch_norm_legit_no_training_relu_6,@function
        .size           triton_poi_fused__native_batch_norm_legit_no_training_relu_6,(.L_x_1 - triton_poi_fused__native_batch_norm_legit_no_training_relu_6)
        .other          triton_poi_fused__native_batch_norm_legit_no_training_relu_6,@"STO_CUDA_ENTRY STV_DEFAULT"
triton_poi_fused__native_batch_norm_legit_no_training_relu_6:
.text.triton_poi_fused__native_batch_norm_legit_no_training_relu_6:
[----:B------:R-:W-:Y:S01]  /*0000*/  LDC R1, c[0x0][0x28] ;  /* 0x00000a00ff017b82 */ /* 0x000fe20000000800 */
[----:B------:R-:W1:Y:S07]  /*0010*/  S2R R0, SR_TID.X ;  /* 0x0000000000007919 */ /* 0x000e6e0000002100 */
[----:B------:R-:W2:Y:S01]  /*0020*/  LDC.64 R6, c[0x0][0x220] ;  /* 0x00008800ff067b82 */ /* 0x000ea20000000a00 */
[----:B------:R-:W-:Y:S01]  /*0030*/  ULDC.64 UR4, c[0x0][0x208] ;  /* 0x0000820000047ab9 */ /* 0x000fe20000000a00 */
[----:B------:R-:W3:Y:S06]  /*0040*/  S2R R3, SR_CTAID.X ;  /* 0x0000000000037919 */ /* 0x000eec0000002500 */
[----:B------:R-:W4:Y:S08]  /*0050*/  LDC.64 R4, c[0x0][0x218] ;  /* 0x00008600ff047b82 */ /* 0x000f300000000a00 */
[----:B------:R-:W5:Y:S08]  /*0060*/  LDC.64 R8, c[0x0][0x228] ;  /* 0x00008a00ff087b82 */ /* 0x000f700000000a00 */
[----:B------:R-:W5:Y:S01]  /*0070*/  LDC.64 R10, c[0x0][0x230] ;  /* 0x00008c00ff0a7b82 */ /* 0x000f620000000a00 */
[----:B-1----:R-:W-:-:S02]  /*0080*/  LOP3.LUT R0, R0, 0x7f, RZ, 0xc0, !PT ;  /* 0x0000007f00007812 */ /* 0x002fc400078ec0ff */
[----:B---3--:R-:W-:Y:S02]  /*0090*/  SHF.R.S32.HI R2, RZ, 0x18, R3 ;  /* 0x00000018ff027819 */ /* 0x008fe40000011403 */
[----:B------:R-:W-:Y:S02]  /*00a0*/  LEA R0, R3, R0, 0x7 ;  /* 0x0000000003007211 */ /* 0x000fe400078e38ff */
[----:B------:R-:W-:-:S04]  /*00b0*/  SGXT R3, R2, 0x1 ;  /* 0x000000010203781a */ /* 0x000fc80000000200 */
[----:B------:R-:W-:-:S04]  /*00c0*/  LEA.HI R3, R3, R0, RZ, 0x7 ;  /* 0x0000000003037211 */ /* 0x000fc800078f38ff */
[----:B------:R-:W-:-:S04]  /*00d0*/  LOP3.LUT R3, R3, 0xffffff80, RZ, 0xc0, !PT ;  /* 0xffffff8003037812 */ /* 0x000fc800078ec0ff */
[----:B------:R-:W-:Y:S02]  /*00e0*/  IADD3 R13, R0, -R3, RZ ;  /* 0x80000003000d7210 */ /* 0x000fe40007ffe0ff */
[----:B------:R-:W1:Y:S03]  /*00f0*/  LDC.64 R2, c[0x0][0x210] ;  /* 0x00008400ff027b82 */ /* 0x000e660000000a00 */
[----:B--2---:R-:W-:-:S06]  /*0100*/  IMAD.WIDE R6, R13, 0x4, R6 ;  /* 0x000000040d067825 */ /* 0x004fcc00078e0206 */
[----:B------:R-:W2:Y:S01]  /*0110*/  LDG.E.EL R6, desc[UR4][R6.64] ;  /* 0x0000000406067981 */ /* 0x000ea2000c2e1900 */
[----:B----4-:R-:W-:-:S04]  /*0120*/  IMAD.WIDE R4, R13, 0x4, R4 ;  /* 0x000000040d047825 */ /* 0x010fc800078e0204 */
[C---:B-----5:R-:W-:Y:S02]  /*0130*/  IMAD.WIDE R8, R13.reuse, 0x4, R8 ;  /* 0x000000040d087825 */ /* 0x060fe400078e0208 */
[----:B------:R3:W4:Y:S02]  /*0140*/  LDG.E.EL R5, desc[UR4][R4.64] ;  /* 0x0000000404057981 */ /* 0x000724000c2e1900 */
[----:B0-----:R-:W-:Y:S02]  /*0150*/  IMAD.WIDE R10, R13, 0x4, R10 ;  /* 0x000000040d0a7825 */ /* 0x001fe400078e020a */
[----:B------:R-:W5:Y:S02]  /*0160*/  LDG.E.EL R8, desc[UR4][R8.64] ;  /* 0x0000000408087981 */ /* 0x000f64000c2e1900 */
[C---:B-1----:R-:W-:Y:S02]  /*0170*/  IMAD.WIDE R2, R0.reuse, 0x4, R2 ;  /* 0x0000000400027825 */ /* 0x042fe400078e0202 */
[----:B------:R-:W5:Y:S04]  /*0180*/  LDG.E.EL R11, desc[UR4][R10.64] ;  /* 0x000000040a0b7981 */ /* 0x000f68000c2e1900 */
[----:B------:R0:W4:Y:S01]  /*0190*/  LDG.E R12, desc[UR4][R2.64] ;  /* 0x00000004020c7981 */ /* 0x000122000c1e1900 */
[----:B---3--:R-:W-:Y:S01]  /*01a0*/  HFMA2.MMA R4, -RZ, RZ, 1.625, 0 ;  /* 0x3e800000ff047435 */ /* 0x008fe200000001ff */
[----:B0-----:R-:W0:Y:S02]  /*01b0*/  LDC.64 R2, c[0x0][0x238] ;  /* 0x00008e00ff027b82 */ /* 0x001e240000000a00 */
[----:B0-----:R-:W-:-:S04]  /*01c0*/  IMAD.WIDE R2, R0, 0x4, R2 ;  /* 0x0000000400027825 */ /* 0x001fc800078e0202 */
[----:B--2---:R-:W-:-:S04]  /*01d0*/  FADD R6, R6, 9.9999997473787516356e-06 ;  /* 0x3727c5ac06067421 */ /* 0x004fc80000000000 */
[----:B------:R-:W0:Y:S02]  /*01e0*/  MUFU.SQRT R7, R6 ;  /* 0x0000000600077308 */ /* 0x000e240000002000 */
[C---:B0-----:R-:W-:Y:S02]  /*01f0*/  FSETP.GT.AND P0, PT, R7.reuse, 8.50705917302346158658e+37, PT ;  /* 0x7e8000000700780b */ /* 0x041fe40003f04000 */
[----:B------:R-:W-:-:S11]  /*0200*/  FSETP.GEU.AND P1, PT, R7, 1.175494350822287508e-38, PT ;  /* 0x008000000700780b */ /* 0x000fd60003f2e000 */
[----:B------:R-:W-:-:S04]  /*0210*/  @P0 FMUL R7, R7, 0.25 ;  /* 0x3e80000007070820 */ /* 0x000fc80000400000 */
[----:B------:R-:W-:-:S06]  /*0220*/  @!P1 FMUL R7, R7, 16777216 ;  /* 0x4b80000007079820 */ /* 0x000fcc0000400000 */
[----:B------:R-:W0:Y:S01]  /*0230*/  MUFU.RCP R7, R7 ;  /* 0x0000000700077308 */ /* 0x000e220000001000 */
[----:B------:R-:W-:Y:S01]  /*0240*/  FSEL R4, R4, 1, P0 ;  /* 0x3f80000004047808 */ /* 0x000fe20000000000 */
[----:B----4-:R-:W-:-:S04]  /*0250*/  FADD R5, R12, -R5 ;  /* 0x800000050c057221 */ /* 0x010fc80000000000 */
[----:B------:R-:W-:-:S04]  /*0260*/  @!P1 FMUL R4, R4, 16777216 ;  /* 0x4b80000004049820 */ /* 0x000fc80000400000 */
[----:B0-----:R-:W-:-:S04]  /*0270*/  FMUL R4, R7, R4 ;  /* 0x0000000407047220 */ /* 0x001fc80000400000 */
[----:B------:R-:W-:-:S04]  /*0280*/  FMUL R4, R5, R4 ;  /* 0x0000000405047220 */ /* 0x000fc80000400000 */
[----:B-----5:R-:W-:-:S05]  /*0290*/  FFMA R4, R8, R4, R11 ;  /* 0x0000000408047223 */ /* 0x020fca000000000b */
[----:B------:R-:W-:-:S04]  /*02a0*/  FSETP.GEU.AND P0, PT, R4, RZ, PT ;  /* 0x000000ff0400720b */ /* 0x000fc80003f0e000 */
[----:B------:R-:W-:-:S05]  /*02b0*/  FSEL R5, R4, RZ, P0 ;  /* 0x000000ff04057208 */ /* 0x000fca0000000000 */
[----:B------:R-:W-:Y:S01]  /*02c0*/  STG.E desc[UR4][R2.64], R5 ;  /* 0x0000000502007986 */ /* 0x000fe2000c101904 */
[----:B------:R-:W-:Y:S05]  /*02d0*/  EXIT ;  /* 0x000000000000794d */ /* 0x000fea0003800000 */
.L_x_0:
[----:B------:R-:W-:-:S00]  /*02e0*/  BRA `(.L_x_0) ;  /* 0xfffffffc00fc7947 */ /* 0x000fc0000383ffff */
[----:B------:R-:W-:-:S00]  /*02f0*/  NOP ;  /* 0x0000000000007918 */ /* 0x000fc00000000000 */
        /* <DEDUP_REMOVED lines=8> */
.L_x_1:


//--------------------- .nv.global.init           --------------------------
	.section	.nv.global.init,"aw",@progbits
.nv.global.init:
	.type		_$_str,@object
	.size		_$_str,(_$_str_$_2 - _$_str)
_$_str:
        /*0000*/ 	.byte	0x5f, 0x5f, 0x43, 0x55, 0x44, 0x41, 0x5f, 0x46, 0x54, 0x5a, 0x00
	.type		_$_str_$_2,@object
	.size		_$_str_$_2,(.L_1 - _$_str_$_2)
_$_str_$_2:
        /*000b*/ 	.byte	0x5f, 0x5f, 0x43, 0x55, 0x44, 0x41, 0x5f, 0x50, 0x52, 0x45, 0x43, 0x5f, 0x53, 0x51, 0x52, 0x54
        /*001b*/ 	.byte	0x00
.L_1:


//--------------------- .nv.constant0.triton_poi_fused__native_batch_norm_legit_no_training_relu_6 --------------------------
	.section	.nv.constant0.triton_poi_fused__native_batch_norm_legit_no_training_relu_6,"a",@progbits
	.sectionflags	@""
	.align	4
.nv.constant0.triton_poi_fused__native_batch_norm_legit_no_training_relu_6:
	.zero		580
